//
// Generated by NVIDIA NVVM Compiler
//
// Compiler Build ID: CL-36424714
// Cuda compilation tools, release 13.0, V13.0.88
// Based on NVVM 20.0.0
//

.version 9.0
.target sm_100
.address_size 64

	// .globl	_Z9vectorSubPfS_S_

.visible .entry _Z9vectorSubPfS_S_(
	.param .u64 .ptr .align 1 _Z9vectorSubPfS_S__param_0,
	.param .u64 .ptr .align 1 _Z9vectorSubPfS_S__param_1,
	.param .u64 .ptr .align 1 _Z9vectorSubPfS_S__param_2
)
{
	.reg .b32 	%r<5>;
	.reg .b32 	%f<4>;
	.reg .b64 	%rd<11>;

	ld.param.u64 	%rd1, [_Z9vectorSubPfS_S__param_0];
	ld.param.u64 	%rd2, [_Z9vectorSubPfS_S__param_1];
	ld.param.u64 	%rd3, [_Z9vectorSubPfS_S__param_2];
	cvta.to.global.u64 	%rd4, %rd3;
	cvta.to.global.u64 	%rd5, %rd2;
	cvta.to.global.u64 	%rd6, %rd1;
	mov.u32 	%r1, %ntid.x;
	mov.u32 	%r2, %ctaid.x;
	mov.u32 	%r3, %tid.x;
	mad.lo.s32 	%r4, %r1, %r2, %r3;
	mul.wide.s32 	%rd7, %r4, 4;
	add.s64 	%rd8, %rd6, %rd7;
	ld.global.f32 	%f1, [%rd8];
	add.s64 	%rd9, %rd5, %rd7;
	ld.global.f32 	%f2, [%rd9];
	sub.f32 	%f3, %f1, %f2;
	add.s64 	%rd10, %rd4, %rd7;
	st.global.f32 	[%rd10], %f3;
	ret;

}
	// .globl	_Z10vectorPow2Pf
.visible .entry _Z10vectorPow2Pf(
	.param .u64 .ptr .align 1 _Z10vectorPow2Pf_param_0
)
{
	.reg .b32 	%r<5>;
	.reg .b32 	%f<3>;
	.reg .b64 	%rd<5>;

	ld.param.u64 	%rd1, [_Z10vectorPow2Pf_param_0];
	cvta.to.global.u64 	%rd2, %rd1;
	mov.u32 	%r1, %ntid.x;
	mov.u32 	%r2, %ctaid.x;
	mov.u32 	%r3, %tid.x;
	mad.lo.s32 	%r4, %r1, %r2, %r3;
	mul.wide.s32 	%rd3, %r4, 4;
	add.s64 	%rd4, %rd2, %rd3;
	ld.global.f32 	%f1, [%rd4];
	mul.f32 	%f2, %f1, %f1;
	st.global.f32 	[%rd4], %f2;
	ret;

}
	// .globl	_Z10reduction0Pf
.visible .entry _Z10reduction0Pf(
	.param .u64 .ptr .align 1 _Z10reduction0Pf_param_0
)
{


	ret;

}


// ===== COMPILED SASS (sm_100) =====

	.target	sm_100

	.elftype	@"ET_EXEC"


//--------------------- .note.nv.tkinfo           --------------------------
	.section	.note.nv.tkinfo,"",@"SHT_NOTE"
	.sectionflags	@"SHF_NOTE_NV_TKINFO"
	.tkinfo
        /*0018*/ 	.word	0x00000002
        /*0030*/ 	.string	""
        /*0030*/ 	.string	"ptxas"
        /*0030*/ 	.string	"Cuda compilation tools, release 13.0, V13.0.88"
        /*0030*/ 	.string	"Build cuda_13.0.r13.0/compiler.36424714_0"
        /*0030*/ 	.string	"-arch sm_100 -m 64 "



//--------------------- .note.nv.cuinfo           --------------------------
	.section	.note.nv.cuinfo,"",@"SHT_NOTE"
	.sectionflags	@"SHF_NOTE_NV_CUINFO"
        /*0018*/ 	.short	0x0002
        /*001a*/ 	.short	0x0064
        /*001c*/ 	.short	0x0082
	.zero		2


//--------------------- .nv.info                  --------------------------
	.section	.nv.info,"",@"SHT_CUDA_INFO"
	.align	4


	//----- nvinfo : EIATTR_REGCOUNT
	.align		4
        /*0000*/ 	.byte	0x04, 0x2f
        /*0002*/ 	.short	(.L_1 - .L_0)
	.align		4
.L_0:
        /*0004*/ 	.word	index@(_Z9vectorSubPfS_S_)
        /*0008*/ 	.word	0x0000000c


	//----- nvinfo : EIATTR_FRAME_SIZE
	.align		4
.L_1:
        /*000c*/ 	.byte	0x04, 0x11
        /*000e*/ 	.short	(.L_3 - .L_2)
	.align		4
.L_2:
        /*0010*/ 	.word	index@(_Z9vectorSubPfS_S_)
        /*0014*/ 	.word	0x00000000


	//----- nvinfo : EIATTR_REGCOUNT
	.align		4
.L_3:
        /*0018*/ 	.byte	0x04, 0x2f
        /*001a*/ 	.short	(.L_5 - .L_4)
	.align		4
.L_4:
        /*001c*/ 	.word	index@(_Z10vectorPow2Pf)
        /*0020*/ 	.word	0x00000008


	//----- nvinfo : EIATTR_FRAME_SIZE
	.align		4
.L_5:
        /*0024*/ 	.byte	0x04, 0x11
        /*0026*/ 	.short	(.L_7 - .L_6)
	.align		4
.L_6:
        /*0028*/ 	.word	index@(_Z10vectorPow2Pf)
        /*002c*/ 	.word	0x00000000


	//----- nvinfo : EIATTR_REGCOUNT
	.align		4
.L_7:
        /*0030*/ 	.byte	0x04, 0x2f
        /*0032*/ 	.short	(.L_9 - .L_8)
	.align		4
.L_8:
        /*0034*/ 	.word	index@(_Z10reduction0Pf)
        /*0038*/ 	.word	0x00000004


	//----- nvinfo : EIATTR_FRAME_SIZE
	.align		4
.L_9:
        /*003c*/ 	.byte	0x04, 0x11
        /*003e*/ 	.short	(.L_11 - .L_10)
	.align		4
.L_10:
        /*0040*/ 	.word	index@(_Z10reduction0Pf)
        /*0044*/ 	.word	0x00000000


	//----- nvinfo : EIATTR_MIN_STACK_SIZE
	.align		4
.L_11:
        /*0048*/ 	.byte	0x04, 0x12
        /*004a*/ 	.short	(.L_13 - .L_12)
	.align		4
.L_12:
        /*004c*/ 	.word	index@(_Z10reduction0Pf)
        /*0050*/ 	.word	0x00000000


	//----- nvinfo : EIATTR_MIN_STACK_SIZE
	.align		4
.L_13:
        /*0054*/ 	.byte	0x04, 0x12
        /*0056*/ 	.short	(.L_15 - .L_14)
	.align		4
.L_14:
        /*0058*/ 	.word	index@(_Z10vectorPow2Pf)
        /*005c*/ 	.word	0x00000000


	//----- nvinfo : EIATTR_MIN_STACK_SIZE
	.align		4
.L_15:
        /*0060*/ 	.byte	0x04, 0x12
        /*0062*/ 	.short	(.L_17 - .L_16)
	.align		4
.L_16:
        /*0064*/ 	.word	index@(_Z9vectorSubPfS_S_)
        /*0068*/ 	.word	0x00000000
.L_17:


//--------------------- .nv.compat                --------------------------
	.section	.nv.compat,"",@"SHT_CUDA_COMPAT_INFO"
	.align	4
        /*0000*/ 	.byte	0x02, 0x09, 0x00, 0x00, 0x02, 0x02, 0x01, 0x00, 0x02, 0x05, 0x05, 0x00, 0x03, 0x07, 0x01, 0x01
        /*0010*/ 	.byte	0x02, 0x03, 0x00, 0x00, 0x02, 0x06, 0x01, 0x00, 0x04, 0x0b, 0x08, 0x00, 0x09, 0x00, 0x00, 0x00
        /*0020*/ 	.byte	0x00, 0x00, 0x00, 0x00


//--------------------- .nv.info._Z10reduction0Pf --------------------------
	.section	.nv.info._Z10reduction0Pf,"",@"SHT_CUDA_INFO"
	.sectionflags	@""
	.align	4


	//----- nvinfo : EIATTR_CUDA_API_VERSION
	.align		4
        /*0000*/ 	.byte	0x04, 0x37
        /*0002*/ 	.short	(.L_19 - .L_18)
.L_18:
        /*0004*/ 	.word	0x00000082


	//----- nvinfo : EIATTR_KPARAM_INFO
	.align		4
.L_19:
        /*0008*/ 	.byte	0x04, 0x17
        /*000a*/ 	.short	(.L_21 - .L_20)
.L_20:
        /*000c*/ 	.word	0x00000000
        /*0010*/ 	.short	0x0000
        /*0012*/ 	.short	0x0000
        /*0014*/ 	.byte	0x00, 0xf5, 0x21, 0x00


	//----- nvinfo : EIATTR_SPARSE_MMA_MASK
	.align		4
.L_21:
        /*0018*/ 	.byte	0x03, 0x50
        /*001a*/ 	.short	0x0000


	//----- nvinfo : EIATTR_MAXREG_COUNT
	.align		4
        /*001c*/ 	.byte	0x03, 0x1b
        /*001e*/ 	.short	0x00ff


	//----- nvinfo : EIATTR_MERCURY_ISA_VERSION
	.align		4
        /*0020*/ 	.byte	0x03, 0x5f
        /*0022*/ 	.short	0x0101


	//----- nvinfo : EIATTR_VRC_CTA_INIT_COUNT
	.align		4
        /*0024*/ 	.byte	0x02, 0x4a
	.zero		1
	.zero		1


	//----- nvinfo : EIATTR_EXIT_INSTR_OFFSETS
	.align		4
        /*0028*/ 	.byte	0x04, 0x1c
        /*002a*/ 	.short	(.L_23 - .L_22)


	//   ....[0]....
.L_22:
        /*002c*/ 	.word	0x00000010


	//----- nvinfo : EIATTR_CBANK_PARAM_SIZE
	.align		4
.L_23:
        /*0030*/ 	.byte	0x03, 0x19
        /*0032*/ 	.short	0x0008


	//----- nvinfo : EIATTR_PARAM_CBANK
	.align		4
        /*0034*/ 	.byte	0x04, 0x0a
        /*0036*/ 	.short	(.L_25 - .L_24)
	.align		4
.L_24:
        /*0038*/ 	.word	index@(.nv.constant0._Z10reduction0Pf)
        /*003c*/ 	.short	0x0380
        /*003e*/ 	.short	0x0008


	//----- nvinfo : EIATTR_SW_WAR
	.align		4
.L_25:
        /*0040*/ 	.byte	0x04, 0x36
        /*0042*/ 	.short	(.L_27 - .L_26)
.L_26:
        /*0044*/ 	.word	0x00000008
.L_27:


//--------------------- .nv.info._Z10vectorPow2Pf --------------------------
	.section	.nv.info._Z10vectorPow2Pf,"",@"SHT_CUDA_INFO"
	.sectionflags	@""
	.align	4


	//----- nvinfo : EIATTR_CUDA_API_VERSION
	.align		4
        /*0000*/ 	.byte	0x04, 0x37
        /*0002*/ 	.short	(.L_29 - .L_28)
.L_28:
        /*0004*/ 	.word	0x00000082


	//----- nvinfo : EIATTR_KPARAM_INFO
	.align		4
.L_29:
        /*0008*/ 	.byte	0x04, 0x17
        /*000a*/ 	.short	(.L_31 - .L_30)
.L_30:
        /*000c*/ 	.word	0x00000000
        /*0010*/ 	.short	0x0000
        /*0012*/ 	.short	0x0000
        /*0014*/ 	.byte	0x00, 0xf5, 0x21, 0x00


	//----- nvinfo : EIATTR_SPARSE_MMA_MASK
	.align		4
.L_31:
        /*0018*/ 	.byte	0x03, 0x50
        /*001a*/ 	.short	0x0000


	//----- nvinfo : EIATTR_MAXREG_COUNT
	.align		4
        /*001c*/ 	.byte	0x03, 0x1b
        /*001e*/ 	.short	0x00ff


	//----- nvinfo : EIATTR_MERCURY_ISA_VERSION
	.align		4
        /*0020*/ 	.byte	0x03, 0x5f
        /*0022*/ 	.short	0x0101


	//----- nvinfo : EIATTR_VRC_CTA_INIT_COUNT
	.align		4
        /*0024*/ 	.byte	0x02, 0x4a
	.zero		1
	.zero		1


	//----- nvinfo : EIATTR_EXIT_INSTR_OFFSETS
	.align		4
        /*0028*/ 	.byte	0x04, 0x1c
        /*002a*/ 	.short	(.L_33 - .L_32)


	//   ....[0]....
.L_32:
        /*002c*/ 	.word	0x000000b0


	//----- nvinfo : EIATTR_CBANK_PARAM_SIZE
	.align		4
.L_33:
        /*0030*/ 	.byte	0x03, 0x19
        /*0032*/ 	.short	0x0008


	//----- nvinfo : EIATTR_PARAM_CBANK
	.align		4
        /*0034*/ 	.byte	0x04, 0x0a
        /*0036*/ 	.short	(.L_35 - .L_34)
	.align		4
.L_34:
        /*0038*/ 	.word	index@(.nv.constant0._Z10vectorPow2Pf)
        /*003c*/ 	.short	0x0380
        /*003e*/ 	.short	0x0008


	//----- nvinfo : EIATTR_SW_WAR
	.align		4
.L_35:
        /*0040*/ 	.byte	0x04, 0x36
        /*0042*/ 	.short	(.L_37 - .L_36)
.L_36:
        /*0044*/ 	.word	0x00000008
.L_37:


//--------------------- .nv.info._Z9vectorSubPfS_S_ --------------------------
	.section	.nv.info._Z9vectorSubPfS_S_,"",@"SHT_CUDA_INFO"
	.sectionflags	@""
	.align	4


	//----- nvinfo : EIATTR_CUDA_API_VERSION
	.align		4
        /*0000*/ 	.byte	0x04, 0x37
        /*0002*/ 	.short	(.L_39 - .L_38)
.L_38:
        /*0004*/ 	.word	0x00000082


	//----- nvinfo : EIATTR_KPARAM_INFO
	.align		4
.L_39:
        /*0008*/ 	.byte	0x04, 0x17
        /*000a*/ 	.short	(.L_41 - .L_40)
.L_40:
        /*000c*/ 	.word	0x00000000
        /*0010*/ 	.short	0x0002
        /*0012*/ 	.short	0x0010
        /*0014*/ 	.byte	0x00, 0xf5, 0x21, 0x00


	//----- nvinfo : EIATTR_KPARAM_INFO
	.align		4
.L_41:
        /*0018*/ 	.byte	0x04, 0x17
        /*001a*/ 	.short	(.L_43 - .L_42)
.L_42:
        /*001c*/ 	.word	0x00000000
        /*0020*/ 	.short	0x0001
        /*0022*/ 	.short	0x0008
        /*0024*/ 	.byte	0x00, 0xf5, 0x21, 0x00


	//----- nvinfo : EIATTR_KPARAM_INFO
	.align		4
.L_43:
        /*0028*/ 	.byte	0x04, 0x17
        /*002a*/ 	.short	(.L_45 - .L_44)
.L_44:
        /*002c*/ 	.word	0x00000000
        /*0030*/ 	.short	0x0000
        /*0032*/ 	.short	0x0000
        /*0034*/ 	.byte	0x00, 0xf5, 0x21, 0x00


	//----- nvinfo : EIATTR_SPARSE_MMA_MASK
	.align		4
.L_45:
        /*0038*/ 	.byte	0x03, 0x50
        /*003a*/ 	.short	0x0000


	//----- nvinfo : EIATTR_MAXREG_COUNT
	.align		4
        /*003c*/ 	.byte	0x03, 0x1b
        /*003e*/ 	.short	0x00ff


	//----- nvinfo : EIATTR_MERCURY_ISA_VERSION
	.align		4
        /*0040*/ 	.byte	0x03, 0x5f
        /*0042*/ 	.short	0x0101


	//----- nvinfo : EIATTR_VRC_CTA_INIT_COUNT
	.align		4
        /*0044*/ 	.byte	0x02, 0x4a
	.zero		1
	.zero		1


	//----- nvinfo : EIATTR_EXIT_INSTR_OFFSETS
	.align		4
        /*0048*/ 	.byte	0x04, 0x1c
        /*004a*/ 	.short	(.L_47 - .L_46)


	//   ....[0]....
.L_46:
        /*004c*/ 	.word	0x00000100


	//----- nvinfo : EIATTR_CBANK_PARAM_SIZE
	.align		4
.L_47:
        /*0050*/ 	.byte	0x03, 0x19
        /*0052*/ 	.short	0x0018


	//----- nvinfo : EIATTR_PARAM_CBANK
	.align		4
        /*0054*/ 	.byte	0x04, 0x0a
        /*0056*/ 	.short	(.L_49 - .L_48)
	.align		4
.L_48:
        /*0058*/ 	.word	index@(.nv.constant0._Z9vectorSubPfS_S_)
        /*005c*/ 	.short	0x0380
        /*005e*/ 	.short	0x0018


	//----- nvinfo : EIATTR_SW_WAR
	.align		4
.L_49:
        /*0060*/ 	.byte	0x04, 0x36
        /*0062*/ 	.short	(.L_51 - .L_50)
.L_50:
        /*0064*/ 	.word	0x00000008
.L_51:


//--------------------- .nv.callgraph             --------------------------
	.section	.nv.callgraph,"",@"SHT_CUDA_CALLGRAPH"
	.align	4
	.sectionentsize	8
	.align		4
        /*0000*/ 	.word	0x00000000
	.align		4
        /*0004*/ 	.word	0xffffffff
	.align		4
        /*0008*/ 	.word	0x00000000
	.align		4
        /*000c*/ 	.word	0xfffffffe
	.align		4
        /*0010*/ 	.word	0x00000000
	.align		4
        /*0014*/ 	.word	0xfffffffd
	.align		4
        /*0018*/ 	.word	0x00000000
	.align		4
        /*001c*/ 	.word	0xfffffffc


//--------------------- .text._Z10reduction0Pf    --------------------------
	.section	.text._Z10reduction0Pf,"ax",@progbits
	.align	128
        .global         _Z10reduction0Pf
        .type           _Z10reduction0Pf,@function
        .size           _Z10reduction0Pf,(.L_x_3 - _Z10reduction0Pf)
        .other          _Z10reduction0Pf,@"STO_CUDA_ENTRY STV_DEFAULT"
_Z10reduction0Pf:
.text._Z10reduction0Pf:
[----:B------:R-:W-:Y:S01]  /*0000*/  LDC R1, c[0x0][0x37c] ;  /* 0x0000df00ff017b82 */ /* 0x000fe20000000800 */
[----:B------:R-:W-:Y:S05]  /*0010*/  EXIT ;  /* 0x000000000000794d */ /* 0x000fea0003800000 */
.L_x_0:
[----:B------:R-:W-:-:S00]  /*0020*/  BRA `(.L_x_0) ;  /* 0xfffffffc00fc7947 */ /* 0x000fc0000383ffff */
[----:B------:R-:W-:-:S00]  /*0030*/  NOP ;  /* 0x0000000000007918 */ /* 0x000fc00000000000 */
        /* <DEDUP_REMOVED lines=12> */
.L_x_3:


//--------------------- .text._Z10vectorPow2Pf    --------------------------
	.section	.text._Z10vectorPow2Pf,"ax",@progbits
	.align	128
        .global         _Z10vectorPow2Pf
        .type           _Z10vectorPow2Pf,@function
        .size           _Z10vectorPow2Pf,(.L_x_4 - _Z10vectorPow2Pf)
        .other          _Z10vectorPow2Pf,@"STO_CUDA_ENTRY STV_DEFAULT"
_Z10vectorPow2Pf:
.text._Z10vectorPow2Pf:
[----:B------:R-:W-:Y:S01]  /*0000*/  LDC R1, c[0x0][0x37c] ;  /* 0x0000df00ff017b82 */ /* 0x000fe20000000800 */
[----:B------:R-:W0:Y:S07]  /*0010*/  S2R R5, SR_CTAID.X ;  /* 0x0000000000057919 */ /* 0x000e2e0000002500 */
[----:B------:R-:W1:Y:S01]  /*0020*/  LDC.64 R2, c[0x0][0x380] ;  /* 0x0000e000ff027b82 */ /* 0x000e620000000a00 */
[----:B------:R-:W0:Y:S01]  /*0030*/  LDCU UR6, c[0x0][0x360] ;  /* 0x00006c00ff0677ac */ /* 0x000e220008000800 */
[----:B------:R-:W0:Y:S01]  /*0040*/  S2R R0, SR_TID.X ;  /* 0x0000000000007919 */ /* 0x000e220000002100 */
[----:B------:R-:W2:Y:S01]  /*0050*/  LDCU.64 UR4, c[0x0][0x358] ;  /* 0x00006b00ff0477ac */ /* 0x000ea20008000a00 */
[----:B0-----:R-:W-:-:S04]  /*0060*/  IMAD R5, R5, UR6, R0 ;  /* 0x0000000605057c24 */ /* 0x001fc8000f8e0200 */
[----:B-1----:R-:W-:-:S05]  /*0070*/  IMAD.WIDE R2, R5, 0x4, R2 ;  /* 0x0000000405027825 */ /* 0x002fca00078e0202 */
[----:B--2---:R-:W2:Y:S02]  /*0080*/  LDG.E R0, desc[UR4][R2.64] ;  /* 0x0000000402007981 */ /* 0x004ea4000c1e1900 */
[----:B--2---:R-:W-:-:S05]  /*0090*/  FMUL R5, R0, R0 ;  /* 0x0000000000057220 */ /* 0x004fca0000400000 */
[----:B------:R-:W-:Y:S01]  /*00a0*/  STG.E desc[UR4][R2.64], R5 ;  /* 0x0000000502007986 */ /* 0x000fe2000c101904 */
[----:B------:R-:W-:Y:S05]  /*00b0*/  EXIT ;  /* 0x000000000000794d */ /* 0x000fea0003800000 */
.L_x_1:
        /* <DEDUP_REMOVED lines=12> */
.L_x_4:


//--------------------- .text._Z9vectorSubPfS_S_  --------------------------
	.section	.text._Z9vectorSubPfS_S_,"ax",@progbits
	.align	128
        .global         _Z9vectorSubPfS_S_
        .type           _Z9vectorSubPfS_S_,@function
        .size           _Z9vectorSubPfS_S_,(.L_x_5 - _Z9vectorSubPfS_S_)
        .other          _Z9vectorSubPfS_S_,@"STO_CUDA_ENTRY STV_DEFAULT"
_Z9vectorSubPfS_S_:
.text._Z9vectorSubPfS_S_:
[----:B------:R-:W-:Y:S01]  /*0000*/  LDC R1, c[0x0][0x37c] ;  /* 0x0000df00ff017b82 */ /* 0x000fe20000000800 */
[----:B------:R-:W0:Y:S07]  /*0010*/  S2R R9, SR_CTAID.X ;  /* 0x0000000000097919 */ /* 0x000e2e0000002500 */
[----:B------:R-:W1:Y:S01]  /*0020*/  LDC.64 R2, c[0x0][0x380] ;  /* 0x0000e000ff027b82 */ /* 0x000e620000000a00 */
[----:B------:R-:W0:Y:S01]  /*0030*/  LDCU UR6, c[0x0][0x360] ;  /* 0x00006c00ff0677ac */ /* 0x000e220008000800 */
[----:B------:R-:W0:Y:S01]  /*0040*/  S2R R0, SR_TID.X ;  /* 0x0000000000007919 */ /* 0x000e220000002100 */
[----:B------:R-:W2:Y:S05]  /*0050*/  LDCU.64 UR4, c[0x0][0x358] ;  /* 0x00006b00ff0477ac */ /* 0x000eaa0008000a00 */
[----:B------:R-:W3:Y:S08]  /*0060*/  LDC.64 R4, c[0x0][0x388] ;  /* 0x0000e200ff047b82 */ /* 0x000ef00000000a00 */
[----:B------:R-:W4:Y:S01]  /*0070*/  LDC.64 R6, c[0x0][0x390] ;  /* 0x0000e400ff067b82 */ /* 0x000f220000000a00 */
[----:B0-----:R-:W-:-:S04]  /*0080*/  IMAD R9, R9, UR6, R0 ;  /* 0x0000000609097c24 */ /* 0x001fc8000f8e0200 */
[----:B-1----:R-:W-:-:S04]  /*0090*/  IMAD.WIDE R2, R9, 0x4, R2 ;  /* 0x0000000409027825 */ /* 0x002fc800078e0202 */
[C---:B---3--:R-:W-:Y:S02]  /*00a0*/  IMAD.WIDE R4, R9.reuse, 0x4, R4 ;  /* 0x0000000409047825 */ /* 0x048fe400078e0204 */
[----:B--2---:R-:W2:Y:S04]  /*00b0*/  LDG.E R2, desc[UR4][R2.64] ;  /* 0x0000000402027981 */ /* 0x004ea8000c1e1900 */
[----:B------:R-:W2:Y:S01]  /*00c0*/  LDG.E R5, desc[UR4][R4.64] ;  /* 0x0000000404057981 */ /* 0x000ea2000c1e1900 */
[----:B----4-:R-:W-:-:S04]  /*00d0*/  IMAD.WIDE R6, R9, 0x4, R6 ;  /* 0x0000000409067825 */ /* 0x010fc800078e0206 */
[----:B--2---:R-:W-:-:S05]  /*00e0*/  FADD R9, R2, -R5 ;  /* 0x8000000502097221 */ /* 0x004fca0000000000 */
[----:B------:R-:W-:Y:S01]  /*00f0*/  STG.E desc[UR4][R6.64], R9 ;  /* 0x0000000906007986 */ /* 0x000fe2000c101904 */
[----:B------:R-:W-:Y:S05]  /*0100*/  EXIT ;  /* 0x000000000000794d */ /* 0x000fea0003800000 */
.L_x_2:
        /* <DEDUP_REMOVED lines=15> */
.L_x_5:


//--------------------- .nv.shared.reserved.0     --------------------------
	.section	.nv.shared.reserved.0,"aw",@nobits
	.weak		__nv_reservedSMEM_offset_0_alias
	.size		__nv_reservedSMEM_offset_0_alias, 0, 64
	.other		__nv_reservedSMEM_offset_0_alias,@"STO_CUDA_RESERVED_SHARED STV_DEFAULT"
__nv_reservedSMEM_offset_0_alias:
	.zero		0
	.zero		64


//--------------------- .nv.constant0._Z10reduction0Pf --------------------------
	.section	.nv.constant0._Z10reduction0Pf,"a",@progbits
	.sectionflags	@""
	.align	4
.nv.constant0._Z10reduction0Pf:
	.zero		904


//--------------------- .nv.constant0._Z10vectorPow2Pf --------------------------
	.section	.nv.constant0._Z10vectorPow2Pf,"a",@progbits
	.sectionflags	@""
	.align	4
.nv.constant0._Z10vectorPow2Pf:
	.zero		904


//--------------------- .nv.constant0._Z9vectorSubPfS_S_ --------------------------
	.section	.nv.constant0._Z9vectorSubPfS_S_,"a",@progbits
	.sectionflags	@""
	.align	4
.nv.constant0._Z9vectorSubPfS_S_:
	.zero		920


//--------------------- SYMBOLS --------------------------

	.type		.nv.reservedSmem.offset0,@object
	.size		.nv.reservedSmem.offset0,0x4
